//
// Generated by NVIDIA NVVM Compiler
//
// Compiler Build ID: CL-36424714
// Cuda compilation tools, release 13.0, V13.0.88
// Based on NVVM 20.0.0
//

.version 9.0
.target sm_100
.address_size 64

	// .globl	_Z20gaussian_blur_kernelPKfS0_Pfiiii

.visible .entry _Z20gaussian_blur_kernelPKfS0_Pfiiii(
	.param .u64 .ptr .align 1 _Z20gaussian_blur_kernelPKfS0_Pfiiii_param_0,
	.param .u64 .ptr .align 1 _Z20gaussian_blur_kernelPKfS0_Pfiiii_param_1,
	.param .u64 .ptr .align 1 _Z20gaussian_blur_kernelPKfS0_Pfiiii_param_2,
	.param .u32 _Z20gaussian_blur_kernelPKfS0_Pfiiii_param_3,
	.param .u32 _Z20gaussian_blur_kernelPKfS0_Pfiiii_param_4,
	.param .u32 _Z20gaussian_blur_kernelPKfS0_Pfiiii_param_5,
	.param .u32 _Z20gaussian_blur_kernelPKfS0_Pfiiii_param_6
)
{
	.reg .pred 	%p<92>;
	.reg .b32 	%r<68>;
	.reg .b32 	%f<101>;
	.reg .b64 	%rd<40>;

	ld.param.u64 	%rd9, [_Z20gaussian_blur_kernelPKfS0_Pfiiii_param_0];
	ld.param.u64 	%rd10, [_Z20gaussian_blur_kernelPKfS0_Pfiiii_param_1];
	ld.param.u64 	%rd8, [_Z20gaussian_blur_kernelPKfS0_Pfiiii_param_2];
	ld.param.u32 	%r24, [_Z20gaussian_blur_kernelPKfS0_Pfiiii_param_3];
	ld.param.u32 	%r25, [_Z20gaussian_blur_kernelPKfS0_Pfiiii_param_4];
	ld.param.u32 	%r26, [_Z20gaussian_blur_kernelPKfS0_Pfiiii_param_5];
	ld.param.u32 	%r27, [_Z20gaussian_blur_kernelPKfS0_Pfiiii_param_6];
	cvta.to.global.u64 	%rd1, %rd10;
	cvta.to.global.u64 	%rd2, %rd9;
	mov.u32 	%r28, %ctaid.y;
	mov.u32 	%r29, %ntid.y;
	mov.u32 	%r30, %tid.y;
	mad.lo.s32 	%r1, %r28, %r29, %r30;
	mov.u32 	%r31, %ctaid.x;
	mov.u32 	%r32, %ntid.x;
	mov.u32 	%r33, %tid.x;
	mad.lo.s32 	%r2, %r31, %r32, %r33;
	setp.ge.s32 	%p2, %r1, %r24;
	setp.ge.s32 	%p3, %r2, %r25;
	or.pred  	%p4, %p2, %p3;
	mov.f32 	%f79, 0f00000000;
	@%p4 bra 	$L__BB0_46;
	setp.lt.s32 	%p5, %r26, 1;
	@%p5 bra 	$L__BB0_45;
	shr.u32 	%r34, %r27, 31;
	add.s32 	%r35, %r27, %r34;
	shr.s32 	%r36, %r35, 1;
	setp.lt.s32 	%p6, %r27, 1;
	sub.s32 	%r3, %r2, %r36;
	@%p6 bra 	$L__BB0_45;
	and.b32  	%r4, %r27, 7;
	and.b32  	%r5, %r27, 3;
	and.b32  	%r6, %r27, 2147483640;
	and.b32  	%r7, %r27, 1;
	shr.u32 	%r38, %r26, 1;
	sub.s32 	%r8, %r1, %r38;
	mov.f32 	%f79, 0f00000000;
	mov.b32 	%r63, 0;
$L__BB0_4:
	setp.lt.u32 	%p7, %r27, 8;
	add.s32 	%r40, %r8, %r63;
	setp.gt.s32 	%p8, %r40, -1;
	setp.lt.s32 	%p9, %r40, %r24;
	and.pred  	%p1, %p8, %p9;
	mul.lo.s32 	%r10, %r40, %r25;
	mul.lo.s32 	%r11, %r63, %r27;
	mov.b32 	%r66, 0;
	@%p7 bra 	$L__BB0_23;
	mov.b32 	%r64, 0;
	cvt.u64.u32 	%rd14, %r11;
$L__BB0_6:
	.pragma "nounroll";
	add.s32 	%r13, %r3, %r64;
	setp.gt.s32 	%p10, %r13, -1;
	setp.lt.s32 	%p11, %r13, %r25;
	and.pred  	%p12, %p10, %p11;
	and.pred  	%p13, %p1, %p12;
	add.s32 	%r42, %r13, %r10;
	mul.wide.s32 	%rd11, %r42, 4;
	add.s64 	%rd3, %rd2, %rd11;
	not.pred 	%p14, %p13;
	@%p14 bra 	$L__BB0_8;
	ld.global.f32 	%f44, [%rd3];
	add.s32 	%r43, %r64, %r11;
	mul.wide.u32 	%rd12, %r43, 4;
	add.s64 	%rd13, %rd1, %rd12;
	ld.global.f32 	%f45, [%rd13];
	fma.rn.f32 	%f79, %f44, %f45, %f79;
$L__BB0_8:
	add.s32 	%r44, %r13, 1;
	setp.gt.s32 	%p15, %r44, -1;
	setp.lt.s32 	%p16, %r44, %r25;
	and.pred  	%p17, %p15, %p16;
	and.pred  	%p18, %p1, %p17;
	cvt.u64.u32 	%rd15, %r64;
	add.s64 	%rd16, %rd15, %rd14;
	shl.b64 	%rd17, %rd16, 2;
	add.s64 	%rd4, %rd1, %rd17;
	not.pred 	%p19, %p18;
	@%p19 bra 	$L__BB0_10;
	ld.global.f32 	%f46, [%rd3+4];
	ld.global.f32 	%f47, [%rd4+4];
	fma.rn.f32 	%f79, %f46, %f47, %f79;
$L__BB0_10:
	add.s32 	%r45, %r13, 2;
	setp.gt.s32 	%p20, %r45, -1;
	setp.lt.s32 	%p21, %r45, %r25;
	and.pred  	%p22, %p20, %p21;
	and.pred  	%p23, %p1, %p22;
	not.pred 	%p24, %p23;
	@%p24 bra 	$L__BB0_12;
	ld.global.f32 	%f48, [%rd3+8];
	ld.global.f32 	%f49, [%rd4+8];
	fma.rn.f32 	%f79, %f48, %f49, %f79;
$L__BB0_12:
	add.s32 	%r46, %r13, 3;
	setp.gt.s32 	%p25, %r46, -1;
	setp.lt.s32 	%p26, %r46, %r25;
	and.pred  	%p27, %p25, %p26;
	and.pred  	%p28, %p1, %p27;
	not.pred 	%p29, %p28;
	@%p29 bra 	$L__BB0_14;
	ld.global.f32 	%f50, [%rd3+12];
	ld.global.f32 	%f51, [%rd4+12];
	fma.rn.f32 	%f79, %f50, %f51, %f79;
$L__BB0_14:
	add.s32 	%r47, %r13, 4;
	setp.gt.s32 	%p30, %r47, -1;
	setp.lt.s32 	%p31, %r47, %r25;
	and.pred  	%p32, %p30, %p31;
	and.pred  	%p33, %p1, %p32;
	not.pred 	%p34, %p33;
	@%p34 bra 	$L__BB0_16;
	ld.global.f32 	%f52, [%rd3+16];
	ld.global.f32 	%f53, [%rd4+16];
	fma.rn.f32 	%f79, %f52, %f53, %f79;
$L__BB0_16:
	add.s32 	%r48, %r13, 5;
	setp.gt.s32 	%p35, %r48, -1;
	setp.lt.s32 	%p36, %r48, %r25;
	and.pred  	%p37, %p35, %p36;
	and.pred  	%p38, %p1, %p37;
	not.pred 	%p39, %p38;
	@%p39 bra 	$L__BB0_18;
	ld.global.f32 	%f54, [%rd3+20];
	ld.global.f32 	%f55, [%rd4+20];
	fma.rn.f32 	%f79, %f54, %f55, %f79;
$L__BB0_18:
	add.s32 	%r49, %r13, 6;
	setp.gt.s32 	%p40, %r49, -1;
	setp.lt.s32 	%p41, %r49, %r25;
	and.pred  	%p42, %p40, %p41;
	and.pred  	%p43, %p1, %p42;
	not.pred 	%p44, %p43;
	@%p44 bra 	$L__BB0_20;
	ld.global.f32 	%f56, [%rd3+24];
	ld.global.f32 	%f57, [%rd4+24];
	fma.rn.f32 	%f79, %f56, %f57, %f79;
$L__BB0_20:
	add.s32 	%r50, %r13, 7;
	setp.gt.s32 	%p45, %r50, -1;
	setp.lt.s32 	%p46, %r50, %r25;
	and.pred  	%p47, %p45, %p46;
	and.pred  	%p48, %p1, %p47;
	not.pred 	%p49, %p48;
	@%p49 bra 	$L__BB0_22;
	ld.global.f32 	%f58, [%rd3+28];
	ld.global.f32 	%f59, [%rd4+28];
	fma.rn.f32 	%f79, %f58, %f59, %f79;
$L__BB0_22:
	add.s32 	%r64, %r64, 8;
	setp.ne.s32 	%p50, %r64, %r6;
	mov.u32 	%r66, %r6;
	@%p50 bra 	$L__BB0_6;
$L__BB0_23:
	setp.eq.s32 	%p51, %r4, 0;
	@%p51 bra 	$L__BB0_44;
	add.s32 	%r51, %r4, -1;
	setp.lt.u32 	%p52, %r51, 3;
	@%p52 bra 	$L__BB0_34;
	add.s32 	%r16, %r3, %r66;
	setp.gt.s32 	%p53, %r16, -1;
	setp.lt.s32 	%p54, %r16, %r25;
	and.pred  	%p55, %p53, %p54;
	and.pred  	%p56, %p1, %p55;
	add.s32 	%r52, %r16, %r10;
	mul.wide.s32 	%rd18, %r52, 4;
	add.s64 	%rd5, %rd2, %rd18;
	not.pred 	%p57, %p56;
	@%p57 bra 	$L__BB0_27;
	ld.global.f32 	%f61, [%rd5];
	add.s32 	%r53, %r66, %r11;
	mul.wide.u32 	%rd19, %r53, 4;
	add.s64 	%rd20, %rd1, %rd19;
	ld.global.f32 	%f62, [%rd20];
	fma.rn.f32 	%f79, %f61, %f62, %f79;
$L__BB0_27:
	add.s32 	%r54, %r16, 1;
	setp.gt.s32 	%p58, %r54, -1;
	setp.lt.s32 	%p59, %r54, %r25;
	and.pred  	%p60, %p58, %p59;
	and.pred  	%p61, %p1, %p60;
	cvt.u64.u32 	%rd21, %r11;
	cvt.u64.u32 	%rd22, %r66;
	add.s64 	%rd23, %rd22, %rd21;
	shl.b64 	%rd24, %rd23, 2;
	add.s64 	%rd6, %rd1, %rd24;
	not.pred 	%p62, %p61;
	@%p62 bra 	$L__BB0_29;
	ld.global.f32 	%f63, [%rd5+4];
	ld.global.f32 	%f64, [%rd6+4];
	fma.rn.f32 	%f79, %f63, %f64, %f79;
$L__BB0_29:
	add.s32 	%r55, %r16, 2;
	setp.gt.s32 	%p63, %r55, -1;
	setp.lt.s32 	%p64, %r55, %r25;
	and.pred  	%p65, %p63, %p64;
	and.pred  	%p66, %p1, %p65;
	not.pred 	%p67, %p66;
	@%p67 bra 	$L__BB0_31;
	ld.global.f32 	%f65, [%rd5+8];
	ld.global.f32 	%f66, [%rd6+8];
	fma.rn.f32 	%f79, %f65, %f66, %f79;
$L__BB0_31:
	add.s32 	%r56, %r16, 3;
	setp.gt.s32 	%p68, %r56, -1;
	setp.lt.s32 	%p69, %r56, %r25;
	and.pred  	%p70, %p68, %p69;
	and.pred  	%p71, %p1, %p70;
	not.pred 	%p72, %p71;
	@%p72 bra 	$L__BB0_33;
	ld.global.f32 	%f67, [%rd5+12];
	ld.global.f32 	%f68, [%rd6+12];
	fma.rn.f32 	%f79, %f67, %f68, %f79;
$L__BB0_33:
	add.s32 	%r66, %r66, 4;
$L__BB0_34:
	setp.eq.s32 	%p73, %r5, 0;
	@%p73 bra 	$L__BB0_44;
	setp.eq.s32 	%p74, %r5, 1;
	@%p74 bra 	$L__BB0_41;
	add.s32 	%r19, %r3, %r66;
	setp.gt.s32 	%p75, %r19, -1;
	setp.lt.s32 	%p76, %r19, %r25;
	and.pred  	%p77, %p75, %p76;
	and.pred  	%p78, %p1, %p77;
	add.s32 	%r57, %r19, %r10;
	mul.wide.s32 	%rd25, %r57, 4;
	add.s64 	%rd7, %rd2, %rd25;
	not.pred 	%p79, %p78;
	@%p79 bra 	$L__BB0_38;
	ld.global.f32 	%f70, [%rd7];
	add.s32 	%r58, %r66, %r11;
	mul.wide.u32 	%rd26, %r58, 4;
	add.s64 	%rd27, %rd1, %rd26;
	ld.global.f32 	%f71, [%rd27];
	fma.rn.f32 	%f79, %f70, %f71, %f79;
$L__BB0_38:
	add.s32 	%r59, %r19, 1;
	setp.gt.s32 	%p80, %r59, -1;
	setp.lt.s32 	%p81, %r59, %r25;
	and.pred  	%p82, %p80, %p81;
	and.pred  	%p83, %p1, %p82;
	not.pred 	%p84, %p83;
	@%p84 bra 	$L__BB0_40;
	ld.global.f32 	%f72, [%rd7+4];
	cvt.u64.u32 	%rd28, %r11;
	cvt.u64.u32 	%rd29, %r66;
	add.s64 	%rd30, %rd29, %rd28;
	shl.b64 	%rd31, %rd30, 2;
	add.s64 	%rd32, %rd1, %rd31;
	ld.global.f32 	%f73, [%rd32+4];
	fma.rn.f32 	%f79, %f72, %f73, %f79;
$L__BB0_40:
	add.s32 	%r66, %r66, 2;
$L__BB0_41:
	setp.eq.s32 	%p85, %r7, 0;
	@%p85 bra 	$L__BB0_44;
	add.s32 	%r22, %r3, %r66;
	setp.gt.s32 	%p86, %r22, -1;
	setp.lt.s32 	%p87, %r22, %r25;
	and.pred  	%p88, %p86, %p87;
	and.pred  	%p89, %p1, %p88;
	not.pred 	%p90, %p89;
	@%p90 bra 	$L__BB0_44;
	add.s32 	%r60, %r22, %r10;
	mul.wide.s32 	%rd33, %r60, 4;
	add.s64 	%rd34, %rd2, %rd33;
	ld.global.f32 	%f74, [%rd34];
	add.s32 	%r61, %r66, %r11;
	mul.wide.u32 	%rd35, %r61, 4;
	add.s64 	%rd36, %rd1, %rd35;
	ld.global.f32 	%f75, [%rd36];
	fma.rn.f32 	%f79, %f74, %f75, %f79;
$L__BB0_44:
	add.s32 	%r63, %r63, 1;
	setp.ne.s32 	%p91, %r63, %r26;
	@%p91 bra 	$L__BB0_4;
$L__BB0_45:
	mad.lo.s32 	%r62, %r25, %r1, %r2;
	cvta.to.global.u64 	%rd37, %rd8;
	mul.wide.s32 	%rd38, %r62, 4;
	add.s64 	%rd39, %rd37, %rd38;
	st.global.f32 	[%rd39], %f79;
$L__BB0_46:
	ret;

}


// ===== COMPILED SASS (sm_100) =====

	.target	sm_100

	.elftype	@"ET_EXEC"


//--------------------- .note.nv.tkinfo           --------------------------
	.section	.note.nv.tkinfo,"",@"SHT_NOTE"
	.sectionflags	@"SHF_NOTE_NV_TKINFO"
	.tkinfo
        /*0018*/ 	.word	0x00000002
        /*0030*/ 	.string	""
        /*0030*/ 	.string	"ptxas"
        /*0030*/ 	.string	"Cuda compilation tools, release 13.0, V13.0.88"
        /*0030*/ 	.string	"Build cuda_13.0.r13.0/compiler.36424714_0"
        /*0030*/ 	.string	"-arch sm_100 -m 64 "



//--------------------- .note.nv.cuinfo           --------------------------
	.section	.note.nv.cuinfo,"",@"SHT_NOTE"
	.sectionflags	@"SHF_NOTE_NV_CUINFO"
        /*0018*/ 	.short	0x0002
        /*001a*/ 	.short	0x0064
        /*001c*/ 	.short	0x0082
	.zero		2


//--------------------- .nv.info                  --------------------------
	.section	.nv.info,"",@"SHT_CUDA_INFO"
	.align	4


	//----- nvinfo : EIATTR_REGCOUNT
	.align		4
        /*0000*/ 	.byte	0x04, 0x2f
        /*0002*/ 	.short	(.L_1 - .L_0)
	.align		4
.L_0:
        /*0004*/ 	.word	index@(_Z20gaussian_blur_kernelPKfS0_Pfiiii)
        /*0008*/ 	.word	0x0000001e


	//----- nvinfo : EIATTR_FRAME_SIZE
	.align		4
.L_1:
        /*000c*/ 	.byte	0x04, 0x11
        /*000e*/ 	.short	(.L_3 - .L_2)
	.align		4
.L_2:
        /*0010*/ 	.word	index@(_Z20gaussian_blur_kernelPKfS0_Pfiiii)
        /*0014*/ 	.word	0x00000000


	//----- nvinfo : EIATTR_MIN_STACK_SIZE
	.align		4
.L_3:
        /*0018*/ 	.byte	0x04, 0x12
        /*001a*/ 	.short	(.L_5 - .L_4)
	.align		4
.L_4:
        /*001c*/ 	.word	index@(_Z20gaussian_blur_kernelPKfS0_Pfiiii)
        /*0020*/ 	.word	0x00000000
.L_5:


//--------------------- .nv.compat                --------------------------
	.section	.nv.compat,"",@"SHT_CUDA_COMPAT_INFO"
	.align	4
        /*0000*/ 	.byte	0x02, 0x09, 0x00, 0x00, 0x02, 0x02, 0x01, 0x00, 0x02, 0x05, 0x05, 0x00, 0x03, 0x07, 0x01, 0x01
        /*0010*/ 	.byte	0x02, 0x03, 0x00, 0x00, 0x02, 0x06, 0x01, 0x00, 0x04, 0x0b, 0x08, 0x00, 0x09, 0x00, 0x00, 0x00
        /*0020*/ 	.byte	0x00, 0x00, 0x00, 0x00


//--------------------- .nv.info._Z20gaussian_blur_kernelPKfS0_Pfiiii --------------------------
	.section	.nv.info._Z20gaussian_blur_kernelPKfS0_Pfiiii,"",@"SHT_CUDA_INFO"
	.sectionflags	@""
	.align	4


	//----- nvinfo : EIATTR_CUDA_API_VERSION
	.align		4
        /*0000*/ 	.byte	0x04, 0x37
        /*0002*/ 	.short	(.L_7 - .L_6)
.L_6:
        /*0004*/ 	.word	0x00000082


	//----- nvinfo : EIATTR_KPARAM_INFO
	.align		4
.L_7:
        /*0008*/ 	.byte	0x04, 0x17
        /*000a*/ 	.short	(.L_9 - .L_8)
.L_8:
        /*000c*/ 	.word	0x00000000
        /*0010*/ 	.short	0x0006
        /*0012*/ 	.short	0x0024
        /*0014*/ 	.byte	0x00, 0xf0, 0x11, 0x00


	//----- nvinfo : EIATTR_KPARAM_INFO
	.align		4
.L_9:
        /*0018*/ 	.byte	0x04, 0x17
        /*001a*/ 	.short	(.L_11 - .L_10)
.L_10:
        /*001c*/ 	.word	0x00000000
        /*0020*/ 	.short	0x0005
        /*0022*/ 	.short	0x0020
        /*0024*/ 	.byte	0x00, 0xf0, 0x11, 0x00


	//----- nvinfo : EIATTR_KPARAM_INFO
	.align		4
.L_11:
        /*0028*/ 	.byte	0x04, 0x17
        /*002a*/ 	.short	(.L_13 - .L_12)
.L_12:
        /*002c*/ 	.word	0x00000000
        /*0030*/ 	.short	0x0004
        /*0032*/ 	.short	0x001c
        /*0034*/ 	.byte	0x00, 0xf0, 0x11, 0x00


	//----- nvinfo : EIATTR_KPARAM_INFO
	.align		4
.L_13:
        /*0038*/ 	.byte	0x04, 0x17
        /*003a*/ 	.short	(.L_15 - .L_14)
.L_14:
        /*003c*/ 	.word	0x00000000
        /*0040*/ 	.short	0x0003
        /*0042*/ 	.short	0x0018
        /*0044*/ 	.byte	0x00, 0xf0, 0x11, 0x00


	//----- nvinfo : EIATTR_KPARAM_INFO
	.align		4
.L_15:
        /*0048*/ 	.byte	0x04, 0x17
        /*004a*/ 	.short	(.L_17 - .L_16)
.L_16:
        /*004c*/ 	.word	0x00000000
        /*0050*/ 	.short	0x0002
        /*0052*/ 	.short	0x0010
        /*0054*/ 	.byte	0x00, 0xf5, 0x21, 0x00


	//----- nvinfo : EIATTR_KPARAM_INFO
	.align		4
.L_17:
        /*0058*/ 	.byte	0x04, 0x17
        /*005a*/ 	.short	(.L_19 - .L_18)
.L_18:
        /*005c*/ 	.word	0x00000000
        /*0060*/ 	.short	0x0001
        /*0062*/ 	.short	0x0008
        /*0064*/ 	.byte	0x00, 0xf5, 0x21, 0x00


	//----- nvinfo : EIATTR_KPARAM_INFO
	.align		4
.L_19:
        /*0068*/ 	.byte	0x04, 0x17
        /*006a*/ 	.short	(.L_21 - .L_20)
.L_20:
        /*006c*/ 	.word	0x00000000
        /*0070*/ 	.short	0x0000
        /*0072*/ 	.short	0x0000
        /*0074*/ 	.byte	0x00, 0xf5, 0x21, 0x00


	//----- nvinfo : EIATTR_SPARSE_MMA_MASK
	.align		4
.L_21:
        /*0078*/ 	.byte	0x03, 0x50
        /*007a*/ 	.short	0x0000


	//----- nvinfo : EIATTR_MAXREG_COUNT
	.align		4
        /*007c*/ 	.byte	0x03, 0x1b
        /*007e*/ 	.short	0x00ff


	//----- nvinfo : EIATTR_MERCURY_ISA_VERSION
	.align		4
        /*0080*/ 	.byte	0x03, 0x5f
        /*0082*/ 	.short	0x0101


	//----- nvinfo : EIATTR_VRC_CTA_INIT_COUNT
	.align		4
        /*0084*/ 	.byte	0x02, 0x4a
	.zero		1
	.zero		1


	//----- nvinfo : EIATTR_EXIT_INSTR_OFFSETS
	.align		4
        /*0088*/ 	.byte	0x04, 0x1c
        /*008a*/ 	.short	(.L_23 - .L_22)


	//   ....[0]....
.L_22:
        /*008c*/ 	.word	0x000000c0


	//   ....[1]....
        /*0090*/ 	.word	0x00000da0


	//----- nvinfo : EIATTR_CRS_STACK_SIZE
	.align		4
.L_23:
        /*0094*/ 	.byte	0x04, 0x1e
        /*0096*/ 	.short	(.L_25 - .L_24)
.L_24:
        /*0098*/ 	.word	0x00000000


	//----- nvinfo : EIATTR_CBANK_PARAM_SIZE
	.align		4
.L_25:
        /*009c*/ 	.byte	0x03, 0x19
        /*009e*/ 	.short	0x0028


	//----- nvinfo : EIATTR_PARAM_CBANK
	.align		4
        /*00a0*/ 	.byte	0x04, 0x0a
        /*00a2*/ 	.short	(.L_27 - .L_26)
	.align		4
.L_26:
        /*00a4*/ 	.word	index@(.nv.constant0._Z20gaussian_blur_kernelPKfS0_Pfiiii)
        /*00a8*/ 	.short	0x0380
        /*00aa*/ 	.short	0x0028


	//----- nvinfo : EIATTR_SW_WAR
	.align		4
.L_27:
        /*00ac*/ 	.byte	0x04, 0x36
        /*00ae*/ 	.short	(.L_29 - .L_28)
.L_28:
        /*00b0*/ 	.word	0x00000008
.L_29:


//--------------------- .nv.callgraph             --------------------------
	.section	.nv.callgraph,"",@"SHT_CUDA_CALLGRAPH"
	.align	4
	.sectionentsize	8
	.align		4
        /*0000*/ 	.word	0x00000000
	.align		4
        /*0004*/ 	.word	0xffffffff
	.align		4
        /*0008*/ 	.word	0x00000000
	.align		4
        /*000c*/ 	.word	0xfffffffe
	.align		4
        /*0010*/ 	.word	0x00000000
	.align		4
        /*0014*/ 	.word	0xfffffffd
	.align		4
        /*0018*/ 	.word	0x00000000
	.align		4
        /*001c*/ 	.word	0xfffffffc


//--------------------- .text._Z20gaussian_blur_kernelPKfS0_Pfiiii --------------------------
	.section	.text._Z20gaussian_blur_kernelPKfS0_Pfiiii,"ax",@progbits
	.align	128
        .global         _Z20gaussian_blur_kernelPKfS0_Pfiiii
        .type           _Z20gaussian_blur_kernelPKfS0_Pfiiii,@function
        .size           _Z20gaussian_blur_kernelPKfS0_Pfiiii,(.L_x_9 - _Z20gaussian_blur_kernelPKfS0_Pfiiii)
        .other          _Z20gaussian_blur_kernelPKfS0_Pfiiii,@"STO_CUDA_ENTRY STV_DEFAULT"
_Z20gaussian_blur_kernelPKfS0_Pfiiii:
.text._Z20gaussian_blur_kernelPKfS0_Pfiiii:
[----:B------:R-:W-:Y:S01]  /*0000*/  LDC R1, c[0x0][0x37c] ;  /* 0x0000df00ff017b82 */ /* 0x000fe20000000800 */
[----:B------:R-:W0:Y:S07]  /*0010*/  S2R R5, SR_TID.X ;  /* 0x0000000000057919 */ /* 0x000e2e0000002100 */
[----:B------:R-:W1:Y:S01]  /*0020*/  LDC R3, c[0x0][0x364] ;  /* 0x0000d900ff037b82 */ /* 0x000e620000000800 */
[----:B------:R-:W2:Y:S01]  /*0030*/  LDCU.64 UR6, c[0x0][0x398] ;  /* 0x00007300ff0677ac */ /* 0x000ea20008000a00 */
[----:B------:R-:W1:Y:S06]  /*0040*/  S2R R2, SR_TID.Y ;  /* 0x0000000000027919 */ /* 0x000e6c0000002200 */
[----:B------:R-:W0:Y:S08]  /*0050*/  S2UR UR5, SR_CTAID.X ;  /* 0x00000000000579c3 */ /* 0x000e300000002500 */
[----:B------:R-:W0:Y:S08]  /*0060*/  LDC R0, c[0x0][0x360] ;  /* 0x0000d800ff007b82 */ /* 0x000e300000000800 */
[----:B------:R-:W1:Y:S01]  /*0070*/  S2UR UR4, SR_CTAID.Y ;  /* 0x00000000000479c3 */ /* 0x000e620000002600 */
[----:B0-----:R-:W-:-:S05]  /*0080*/  IMAD R0, R0, UR5, R5 ;  /* 0x0000000500007c24 */ /* 0x001fca000f8e0205 */
[----:B--2---:R-:W-:Y:S01]  /*0090*/  ISETP.GE.AND P0, PT, R0, UR7, PT ;  /* 0x0000000700007c0c */ /* 0x004fe2000bf06270 */
[----:B-1----:R-:W-:-:S05]  /*00a0*/  IMAD R3, R3, UR4, R2 ;  /* 0x0000000403037c24 */ /* 0x002fca000f8e0202 */
[----:B------:R-:W-:-:S13]  /*00b0*/  ISETP.GE.OR P0, PT, R3, UR6, P0 ;  /* 0x0000000603007c0c */ /* 0x000fda0008706670 */
[----:B------:R-:W-:Y:S05]  /*00c0*/  @P0 EXIT ;  /* 0x000000000000094d */ /* 0x000fea0003800000 */
[----:B------:R-:W0:Y:S01]  /*00d0*/  LDCU UR6, c[0x0][0x3a0] ;  /* 0x00007400ff0677ac */ /* 0x000e220008000800 */
[----:B------:R-:W-:Y:S01]  /*00e0*/  IMAD.MOV.U32 R2, RZ, RZ, RZ ;  /* 0x000000ffff027224 */ /* 0x000fe200078e00ff */
[----:B------:R-:W1:Y:S01]  /*00f0*/  LDCU.64 UR10, c[0x0][0x358] ;  /* 0x00006b00ff0a77ac */ /* 0x000e620008000a00 */
[----:B0-----:R-:W-:-:S09]  /*0100*/  UISETP.GE.AND UP0, UPT, UR6, 0x1, UPT ;  /* 0x000000010600788c */ /* 0x001fd2000bf06270 */
[----:B-1----:R-:W-:Y:S05]  /*0110*/  BRA.U !UP0, `(.L_x_0) ;  /* 0x0000000d080c7547 */ /* 0x002fea000b800000 */
[----:B------:R-:W0:Y:S02]  /*0120*/  LDCU UR5, c[0x0][0x3a4] ;  /* 0x00007480ff0577ac */ /* 0x000e240008000800 */
[----:B0-----:R-:W-:-:S09]  /*0130*/  UISETP.GE.AND UP0, UPT, UR5, 0x1, UPT ;  /* 0x000000010500788c */ /* 0x001fd2000bf06270 */
[----:B------:R-:W-:Y:S05]  /*0140*/  BRA.U !UP0, `(.L_x_0) ;  /* 0x0000000d08007547 */ /* 0x000fea000b800000 */
[----:B------:R-:W-:Y:S01]  /*0150*/  ULEA.HI UR4, UR5, UR5, URZ, 0x1 ;  /* 0x0000000505047291 */ /* 0x000fe2000f8f08ff */
[----:B------:R-:W-:Y:S01]  /*0160*/  IMAD.MOV.U32 R2, RZ, RZ, RZ ;  /* 0x000000ffff027224 */ /* 0x000fe200078e00ff */
[----:B------:R-:W-:Y:S02]  /*0170*/  USHF.R.U32.HI UR6, URZ, 0x1, UR6 ;  /* 0x00000001ff067899 */ /* 0x000fe40008011606 */
[----:B------:R-:W-:Y:S02]  /*0180*/  USHF.R.S32.HI UR4, URZ, 0x1, UR4 ;  /* 0x00000001ff047899 */ /* 0x000fe40008011404 */
[----:B------:R-:W-:Y:S02]  /*0190*/  ULOP3.LUT UR7, UR5, 0x7, URZ, 0xc0, !UPT ;  /* 0x0000000705077892 */ /* 0x000fe4000f8ec0ff */
[----:B------:R-:W-:Y:S01]  /*01a0*/  VIADD R18, R3, -UR6 ;  /* 0x8000000603127c36 */ /* 0x000fe20008000000 */
[----:B------:R-:W-:Y:S01]  /*01b0*/  ULOP3.LUT UR8, UR5, 0x3, URZ, 0xc0, !UPT ;  /* 0x0000000305087892 */ /* 0x000fe2000f8ec0ff */
[----:B------:R-:W-:Y:S01]  /*01c0*/  VIADD R4, R0, -UR4 ;  /* 0x8000000400047c36 */ /* 0x000fe20008000000 */
[----:B------:R-:W-:Y:S01]  /*01d0*/  ULOP3.LUT UR5, UR5, 0x7ffffff8, URZ, 0xc0, !UPT ;  /* 0x7ffffff805057892 */ /* 0x000fe2000f8ec0ff */
[----:B------:R-:W-:-:S11]  /*01e0*/  UMOV UR4, URZ ;  /* 0x000000ff00047c82 */ /* 0x000fd60008000000 */
.L_x_7:
[----:B------:R-:W0:Y:S01]  /*01f0*/  LDCU.64 UR12, c[0x0][0x3a0] ;  /* 0x00007400ff0c77ac */ /* 0x000e220008000a00 */
[----:B------:R-:W-:Y:S02]  /*0200*/  VIADD R5, R18, UR4 ;  /* 0x0000000412057c36 */ /* 0x000fe40008000000 */
[----:B------:R-:W-:Y:S01]  /*0210*/  IMAD.MOV.U32 R7, RZ, RZ, RZ ;  /* 0x000000ffff077224 */ /* 0x000fe200078e00ff */
[----:B------:R-:W1:Y:S01]  /*0220*/  LDCU UR6, c[0x0][0x398] ;  /* 0x00007300ff0677ac */ /* 0x000e620008000800 */
[----:B0-----:R-:W-:Y:S02]  /*0230*/  UISETP.GE.U32.AND UP1, UPT, UR13, 0x8, UPT ;  /* 0x000000080d00788c */ /* 0x001fe4000bf26070 */
[----:B------:R-:W-:Y:S01]  /*0240*/  UIMAD UR9, UR4, UR13, URZ ;  /* 0x0000000d040972a4 */ /* 0x000fe2000f8e02ff */
[----:B-1----:R-:W-:Y:S01]  /*0250*/  ISETP.GE.AND P0, PT, R5, UR6, PT ;  /* 0x0000000605007c0c */ /* 0x002fe2000bf06270 */
[----:B------:R-:W-:-:S03]  /*0260*/  UIADD3 UR4, UPT, UPT, UR4, 0x1, URZ ;  /* 0x0000000104047890 */ /* 0x000fc6000fffe0ff */
[----:B------:R-:W-:Y:S01]  /*0270*/  ISETP.GT.AND P0, PT, R5, -0x1, !P0 ;  /* 0xffffffff0500780c */ /* 0x000fe20004704270 */
[----:B------:R-:W-:Y:S01]  /*0280*/  UISETP.NE.AND UP0, UPT, UR4, UR12, UPT ;  /* 0x0000000c0400728c */ /* 0x000fe2000bf05270 */
[----:B------:R-:W-:Y:S11]  /*0290*/  BRA.U !UP1, `(.L_x_1) ;  /* 0x0000000509247547 */ /* 0x000ff6000b800000 */
[----:B------:R-:W0:Y:S01]  /*02a0*/  LDC.64 R6, c[0x0][0x380] ;  /* 0x0000e000ff067b82 */ /* 0x000e220000000a00 */
[----:B------:R-:W-:Y:S01]  /*02b0*/  IMAD.MOV.U32 R15, RZ, RZ, RZ ;  /* 0x000000ffff0f7224 */ /* 0x000fe200078e00ff */
[----:B------:R-:W1:Y:S06]  /*02c0*/  LDCU UR6, c[0x0][0x39c] ;  /* 0x00007380ff0677ac */ /* 0x000e6c0008000800 */
[----:B------:R-:W2:Y:S02]  /*02d0*/  LDC.64 R8, c[0x0][0x388] ;  /* 0x0000e200ff087b82 */ /* 0x000ea40000000a00 */
.L_x_2:
[----:B------:R-:W-:Y:S01]  /*02e0*/  IMAD.IADD R14, R4, 0x1, R15 ;  /* 0x00000001040e7824 */ /* 0x000fe200078e020f */
[----:B------:R-:W-:-:S03]  /*02f0*/  IADD3 R19, P2, PT, R15, UR9, RZ ;  /* 0x000000090f137c10 */ /* 0x000fc6000ff5e0ff */
[----:B-1----:R-:W-:Y:S01]  /*0300*/  IMAD R13, R5, UR6, R14 ;  /* 0x00000006050d7c24 */ /* 0x002fe2000f8e020e */
[C---:B------:R-:W-:Y:S01]  /*0310*/  ISETP.GE.AND P3, PT, R14.reuse, UR6, PT ;  /* 0x000000060e007c0c */ /* 0x040fe2000bf66270 */
[----:B------:R-:W-:Y:S01]  /*0320*/  IMAD.X R20, RZ, RZ, RZ, P2 ;  /* 0x000000ffff147224 */ /* 0x000fe200010e06ff */
[C---:B------:R-:W-:Y:S01]  /*0330*/  IADD3 R10, PT, PT, R14.reuse, 0x1, RZ ;  /* 0x000000010e0a7810 */ /* 0x040fe20007ffe0ff */
[----:B0-----:R-:W-:Y:S01]  /*0340*/  IMAD.WIDE R12, R13, 0x4, R6 ;  /* 0x000000040d0c7825 */ /* 0x001fe200078e0206 */
[----:B------:R-:W-:Y:S02]  /*0350*/  ISETP.GT.AND P3, PT, R14, -0x1, !P3 ;  /* 0xffffffff0e00780c */ /* 0x000fe40005f64270 */
[C---:B------:R-:W-:Y:S02]  /*0360*/  ISETP.GE.AND P1, PT, R10.reuse, UR6, PT ;  /* 0x000000060a007c0c */ /* 0x040fe4000bf26270 */
[----:B------:R-:W-:Y:S02]  /*0370*/  PLOP3.LUT P3, PT, P0, P3, PT, 0x80, 0x8 ;  /* 0x000000000008781c */ /* 0x000fe40000767070 */
[----:B------:R-:W-:-:S02]  /*0380*/  ISETP.GT.AND P1, PT, R10, -0x1, !P1 ;  /* 0xffffffff0a00780c */ /* 0x000fc40004f24270 */
[----:B--2---:R-:W-:Y:S02]  /*0390*/  LEA R10, P2, R19, R8, 0x2 ;  /* 0x00000008130a7211 */ /* 0x004fe400078410ff */
[----:B------:R-:W-:-:S07]  /*03a0*/  PLOP3.LUT P1, PT, P0, P1, PT, 0x80, 0x8 ;  /* 0x000000000008781c */ /* 0x000fce0000723070 */
[----:B------:R-:W0:Y:S01]  /*03b0*/  @P3 LDC.64 R16, c[0x0][0x388] ;  /* 0x0000e200ff103b82 */ /* 0x000e220000000a00 */
[----:B------:R-:W-:-:S05]  /*03c0*/  @P3 VIADD R11, R15, UR9 ;  /* 0x000000090f0b3c36 */ /* 0x000fca0008000000 */
[----:B------:R-:W2:Y:S01]  /*03d0*/  @P1 LDG.E R21, desc[UR10][R12.64+0x4] ;  /* 0x0000040a0c151981 */ /* 0x000ea2000c1e1900 */
[----:B0-----:R-:W-:Y:S01]  /*03e0*/  @P3 IMAD.WIDE.U32 R16, R11, 0x4, R16 ;  /* 0x000000040b103825 */ /* 0x001fe200078e0010 */
[----:B------:R-:W-:Y:S02]  /*03f0*/  LEA.HI.X R11, R19, R9, R20, 0x2, P2 ;  /* 0x00000009130b7211 */ /* 0x000fe400010f1414 */
[----:B------:R-:W3:Y:S04]  /*0400*/  @P3 LDG.E R19, desc[UR10][R12.64] ;  /* 0x0000000a0c133981 */ /* 0x000ee8000c1e1900 */
[----:B------:R0:W3:Y:S04]  /*0410*/  @P3 LDG.E R16, desc[UR10][R16.64] ;  /* 0x0000000a10103981 */ /* 0x0000e8000c1e1900 */
[----:B------:R-:W2:Y:S01]  /*0420*/  @P1 LDG.E R20, desc[UR10][R10.64+0x4] ;  /* 0x0000040a0a141981 */ /* 0x000ea2000c1e1900 */
[----:B------:R-:W-:-:S02]  /*0430*/  VIADD R22, R14, 0x2 ;  /* 0x000000020e167836 */ /* 0x000fc40000000000 */
[----:B------:R-:W-:-:S03]  /*0440*/  VIADD R23, R14, 0x3 ;  /* 0x000000030e177836 */ /* 0x000fc60000000000 */
[----:B------:R-:W-:Y:S01]  /*0450*/  ISETP.GE.AND P2, PT, R22, UR6, PT ;  /* 0x0000000616007c0c */ /* 0x000fe2000bf46270 */
[----:B------:R-:W-:Y:S01]  /*0460*/  VIADD R24, R14, 0x4 ;  /* 0x000000040e187836 */ /* 0x000fe20000000000 */
[C---:B------:R-:W-:Y:S02]  /*0470*/  ISETP.GE.AND P6, PT, R23.reuse, UR6, PT ;  /* 0x0000000617007c0c */ /* 0x040fe4000bfc6270 */
[----:B------:R-:W-:Y:S01]  /*0480*/  ISETP.GT.AND P2, PT, R22, -0x1, !P2 ;  /* 0xffffffff1600780c */ /* 0x000fe20005744270 */
[----:B0-----:R-:W-:Y:S01]  /*0490*/  VIADD R17, R14, 0x5 ;  /* 0x000000050e117836 */ /* 0x001fe20000000000 */
[----:B------:R-:W-:Y:S02]  /*04a0*/  ISETP.GE.AND P5, PT, R24, UR6, PT ;  /* 0x0000000618007c0c */ /* 0x000fe4000bfa6270 */
[----:B------:R-:W-:Y:S02]  /*04b0*/  ISETP.GT.AND P6, PT, R23, -0x1, !P6 ;  /* 0xffffffff1700780c */ /* 0x000fe400077c4270 */
[----:B------:R-:W-:-:S02]  /*04c0*/  PLOP3.LUT P2, PT, P0, P2, PT, 0x80, 0x8 ;  /* 0x000000000008781c */ /* 0x000fc40000745070 */
[----:B------:R-:W-:Y:S02]  /*04d0*/  ISETP.GT.AND P5, PT, R24, -0x1, !P5 ;  /* 0xffffffff1800780c */ /* 0x000fe40006fa4270 */
[----:B------:R-:W-:Y:S02]  /*04e0*/  IADD3 R22, PT, PT, R14, 0x6, RZ ;  /* 0x000000060e167810 */ /* 0x000fe40007ffe0ff */
[C---:B------:R-:W-:Y:S02]  /*04f0*/  ISETP.GE.AND P4, PT, R17.reuse, UR6, PT ;  /* 0x0000000611007c0c */ /* 0x040fe4000bf86270 */
[----:B------:R-:W-:Y:S02]  /*0500*/  PLOP3.LUT P5, PT, P0, P5, PT, 0x80, 0x8 ;  /* 0x000000000008781c */ /* 0x000fe400007ab070 */
[----:B------:R-:W-:-:S03]  /*0510*/  ISETP.GT.AND P4, PT, R17, -0x1, !P4 ;  /* 0xffffffff1100780c */ /* 0x000fc60006784270 */
[----:B------:R-:W4:Y:S01]  /*0520*/  @P2 LDG.E R17, desc[UR10][R12.64+0x8] ;  /* 0x0000080a0c112981 */ /* 0x000f22000c1e1900 */
[----:B------:R-:W-:-:S13]  /*0530*/  PLOP3.LUT P4, PT, P0, P4, PT, 0x80, 0x8 ;  /* 0x000000000008781c */ /* 0x000fda0000789070 */
[----:B------:R-:W5:Y:S01]  /*0540*/  @P4 LDG.E R23, desc[UR10][R12.64+0x14] ;  /* 0x0000140a0c174981 */ /* 0x000f62000c1e1900 */
[----:B---3--:R-:W-:Y:S01]  /*0550*/  @P3 FFMA R2, R19, R16, R2 ;  /* 0x0000001013023223 */ /* 0x008fe20000000002 */
[----:B------:R-:W-:Y:S01]  /*0560*/  PLOP3.LUT P3, PT, P0, P6, PT, 0x80, 0x8 ;  /* 0x000000000008781c */ /* 0x000fe2000076d070 */
[----:B------:R-:W-:Y:S01]  /*0570*/  VIADD R16, R14, 0x7 ;  /* 0x000000070e107836 */ /* 0x000fe20000000000 */
[C---:B------:R-:W-:Y:S01]  /*0580*/  ISETP.GE.AND P6, PT, R22.reuse, UR6, PT ;  /* 0x0000000616007c0c */ /* 0x040fe2000bfc6270 */
[----:B--2---:R-:W-:Y:S01]  /*0590*/  @P1 FFMA R2, R21, R20, R2 ;  /* 0x0000001415021223 */ /* 0x004fe20000000002 */
[----:B------:R-:W4:Y:S02]  /*05a0*/  @P2 LDG.E R14, desc[UR10][R10.64+0x8] ;  /* 0x0000080a0a0e2981 */ /* 0x000f24000c1e1900 */
[----:B------:R-:W-:Y:S02]  /*05b0*/  ISETP.GT.AND P6, PT, R22, -0x1, !P6 ;  /* 0xffffffff1600780c */ /* 0x000fe400077c4270 */
[----:B------:R-:W-:Y:S01]  /*05c0*/  ISETP.GE.AND P1, PT, R16, UR6, PT ;  /* 0x0000000610007c0c */ /* 0x000fe2000bf26270 */
[----:B------:R-:W2:Y:S01]  /*05d0*/  @P5 LDG.E R21, desc[UR10][R12.64+0x10] ;  /* 0x0000100a0c155981 */ /* 0x000ea2000c1e1900 */
[----:B------:R-:W-:-:S02]  /*05e0*/  PLOP3.LUT P6, PT, P0, P6, PT, 0x80, 0x8 ;  /* 0x000000000008781c */ /* 0x000fc400007cd070 */
[----:B------:R-:W-:Y:S01]  /*05f0*/  ISETP.GT.AND P1, PT, R16, -0x1, !P1 ;  /* 0xffffffff1000780c */ /* 0x000fe20004f24270 */
[----:B------:R-:W3:Y:S04]  /*0600*/  @P3 LDG.E R19, desc[UR10][R12.64+0xc] ;  /* 0x00000c0a0c133981 */ /* 0x000ee8000c1e1900 */
[----:B------:R-:W3:Y:S01]  /*0610*/  @P3 LDG.E R16, desc[UR10][R10.64+0xc] ;  /* 0x00000c0a0a103981 */ /* 0x000ee2000c1e1900 */
[----:B------:R-:W-:-:S03]  /*0620*/  PLOP3.LUT P1, PT, P0, P1, PT, 0x80, 0x8 ;  /* 0x000000000008781c */ /* 0x000fc60000723070 */
[----:B------:R-:W2:Y:S04]  /*0630*/  @P5 LDG.E R20, desc[UR10][R10.64+0x10] ;  /* 0x0000100a0a145981 */ /* 0x000ea8000c1e1900 */
[----:B------:R-:W5:Y:S04]  /*0640*/  @P4 LDG.E R22, desc[UR10][R10.64+0x14] ;  /* 0x0000140a0a164981 */ /* 0x000f68000c1e1900 */
[----:B------:R-:W5:Y:S04]  /*0650*/  @P6 LDG.E R25, desc[UR10][R12.64+0x18] ;  /* 0x0000180a0c196981 */ /* 0x000f68000c1e1900 */
[----:B------:R-:W5:Y:S04]  /*0660*/  @P6 LDG.E R24, desc[UR10][R10.64+0x18] ;  /* 0x0000180a0a186981 */ /* 0x000f68000c1e1900 */
[----:B------:R-:W5:Y:S04]  /*0670*/  @P1 LDG.E R27, desc[UR10][R12.64+0x1c] ;  /* 0x00001c0a0c1b1981 */ /* 0x000f68000c1e1900 */
[----:B------:R-:W5:Y:S01]  /*0680*/  @P1 LDG.E R26, desc[UR10][R10.64+0x1c] ;  /* 0x00001c0a0a1a1981 */ /* 0x000f62000c1e1900 */
[----:B------:R-:W-:-:S02]  /*0690*/  VIADD R15, R15, 0x8 ;  /* 0x000000080f0f7836 */ /* 0x000fc40000000000 */
[----:B----4-:R-:W-:-:S03]  /*06a0*/  @P2 FFMA R2, R17, R14, R2 ;  /* 0x0000000e11022223 */ /* 0x010fc60000000002 */
[----:B------:R-:W-:Y:S01]  /*06b0*/  ISETP.NE.AND P2, PT, R15, UR5, PT ;  /* 0x000000050f007c0c */ /* 0x000fe2000bf45270 */
[----:B---3--:R-:W-:-:S04]  /*06c0*/  @P3 FFMA R2, R19, R16, R2 ;  /* 0x0000001013023223 */ /* 0x008fc80000000002 */
[----:B--2---:R-:W-:-:S04]  /*06d0*/  @P5 FFMA R2, R21, R20, R2 ;  /* 0x0000001415025223 */ /* 0x004fc80000000002 */
[----:B-----5:R-:W-:-:S04]  /*06e0*/  @P4 FFMA R2, R23, R22, R2 ;  /* 0x0000001617024223 */ /* 0x020fc80000000002 */
[----:B------:R-:W-:-:S04]  /*06f0*/  @P6 FFMA R2, R25, R24, R2 ;  /* 0x0000001819026223 */ /* 0x000fc80000000002 */
[----:B------:R-:W-:Y:S01]  /*0700*/  @P1 FFMA R2, R27, R26, R2 ;  /* 0x0000001a1b021223 */ /* 0x000fe20000000002 */
[----:B------:R-:W-:Y:S06]  /*0710*/  @P2 BRA `(.L_x_2) ;  /* 0xfffffff800f02947 */ /* 0x000fec000383ffff */
[----:B------:R-:W-:-:S07]  /*0720*/  IMAD.U32 R7, RZ, RZ, UR5 ;  /* 0x00000005ff077e24 */ /* 0x000fce000f8e00ff */
.L_x_1:
[----:B------:R-:W-:-:S09]  /*0730*/  UISETP.NE.AND UP1, UPT, UR7, URZ, UPT ;  /* 0x000000ff0700728c */ /* 0x000fd2000bf25270 */
[----:B------:R-:W-:Y:S05]  /*0740*/  BRA.U !UP1, `(.L_x_3) ;  /* 0x00000005097c7547 */ /* 0x000fea000b800000 */
[----:B------:R-:W-:Y:S02]  /*0750*/  UIADD3 UR6, UPT, UPT, UR7, -0x1, URZ ;  /* 0xffffffff07067890 */ /* 0x000fe4000fffe0ff */
[----:B------:R-:W-:Y:S02]  /*0760*/  UISETP.NE.AND UP2, UPT, UR8, URZ, UPT ;  /* 0x000000ff0800728c */ /* 0x000fe4000bf45270 */
[----:B------:R-:W-:-:S09]  /*0770*/  UISETP.GE.U32.AND UP1, UPT, UR6, 0x3, UPT ;  /* 0x000000030600788c */ /* 0x000fd2000bf26070 */
[----:B------:R-:W-:Y:S05]  /*0780*/  BRA.U !UP1, `(.L_x_4) ;  /* 0x0000000109a47547 */ /* 0x000fea000b800000 */
[----:B------:R-:W0:Y:S01]  /*0790*/  LDCU UR6, c[0x0][0x39c] ;  /* 0x00007380ff0677ac */ /* 0x000e220008000800 */
[----:B------:R-:W-:Y:S01]  /*07a0*/  IMAD.IADD R14, R4, 0x1, R7 ;  /* 0x00000001040e7824 */ /* 0x000fe200078e0207 */
[----:B------:R-:W1:Y:S03]  /*07b0*/  LDC.64 R8, c[0x0][0x388] ;  /* 0x0000e200ff087b82 */ /* 0x000e660000000a00 */
[C---:B------:R-:W-:Y:S01]  /*07c0*/  VIADD R6, R14.reuse, 0x1 ;  /* 0x000000010e067836 */ /* 0x040fe20000000000 */
[C---:B------:R-:W-:Y:S01]  /*07d0*/  IADD3 R17, PT, PT, R14.reuse, 0x3, RZ ;  /* 0x000000030e117810 */ /* 0x040fe20007ffe0ff */
[----:B------:R-:W-:-:S03]  /*07e0*/  VIADD R16, R14, 0x2 ;  /* 0x000000020e107836 */ /* 0x000fc60000000000 */
[----:B------:R-:W2:Y:S01]  /*07f0*/  LDC.64 R10, c[0x0][0x380] ;  /* 0x0000e000ff0a7b82 */ /* 0x000ea20000000a00 */
[----:B0-----:R-:W-:Y:S02]  /*0800*/  ISETP.GE.AND P1, PT, R14, UR6, PT ;  /* 0x000000060e007c0c */ /* 0x001fe4000bf26270 */
[----:B------:R-:W-:Y:S02]  /*0810*/  ISETP.GE.AND P4, PT, R6, UR6, PT ;  /* 0x0000000606007c0c */ /* 0x000fe4000bf86270 */
[----:B------:R-:W-:Y:S02]  /*0820*/  ISETP.GT.AND P1, PT, R14, -0x1, !P1 ;  /* 0xffffffff0e00780c */ /* 0x000fe40004f24270 */
[----:B------:R-:W-:Y:S02]  /*0830*/  ISETP.GE.AND P2, PT, R16, UR6, PT ;  /* 0x0000000610007c0c */ /* 0x000fe4000bf46270 */
[----:B------:R-:W-:Y:S02]  /*0840*/  PLOP3.LUT P1, PT, P0, P1, PT, 0x80, 0x8 ;  /* 0x000000000008781c */ /* 0x000fe40000723070 */
[----:B------:R-:W-:-:S02]  /*0850*/  ISETP.GT.AND P4, PT, R6, -0x1, !P4 ;  /* 0xffffffff0600780c */ /* 0x000fc40006784270 */
[----:B------:R-:W-:Y:S02]  /*0860*/  IADD3 R6, P5, PT, R7, UR9, RZ ;  /* 0x0000000907067c10 */ /* 0x000fe4000ffbe0ff */
[C---:B------:R-:W-:Y:S02]  /*0870*/  ISETP.GE.AND P3, PT, R17.reuse, UR6, PT ;  /* 0x0000000611007c0c */ /* 0x040fe4000bf66270 */
[----:B------:R-:W-:Y:S02]  /*0880*/  ISETP.GT.AND P2, PT, R16, -0x1, !P2 ;  /* 0xffffffff1000780c */ /* 0x000fe40005744270 */
[----:B------:R-:W-:Y:S02]  /*0890*/  PLOP3.LUT P4, PT, P0, P4, PT, 0x80, 0x8 ;  /* 0x000000000008781c */ /* 0x000fe40000789070 */
[----:B------:R-:W-:Y:S01]  /*08a0*/  ISETP.GT.AND P3, PT, R17, -0x1, !P3 ;  /* 0xffffffff1100780c */ /* 0x000fe20005f64270 */
[----:B------:R-:W0:Y:S01]  /*08b0*/  @P1 LDC.64 R12, c[0x0][0x388] ;  /* 0x0000e200ff0c1b82 */ /* 0x000e220000000a00 */
[----:B------:R-:W-:Y:S01]  /*08c0*/  @P1 VIADD R15, R7, UR9 ;  /* 0x00000009070f1c36 */ /* 0x000fe20008000000 */
[----:B------:R-:W-:-:S02]  /*08d0*/  PLOP3.LUT P2, PT, P0, P2, PT, 0x80, 0x8 ;  /* 0x000000000008781c */ /* 0x000fc40000745070 */
[----:B------:R-:W-:Y:S01]  /*08e0*/  PLOP3.LUT P3, PT, P0, P3, PT, 0x80, 0x8 ;  /* 0x000000000008781c */ /* 0x000fe20000767070 */
[----:B0-----:R-:W-:-:S04]  /*08f0*/  @P1 IMAD.WIDE.U32 R12, R15, 0x4, R12 ;  /* 0x000000040f0c1825 */ /* 0x001fc800078e000c */
[----:B------:R-:W-:Y:S02]  /*0900*/  IMAD R15, R5, UR6, R14 ;  /* 0x00000006050f7c24 */ /* 0x000fe4000f8e020e */
[----:B------:R-:W-:Y:S01]  /*0910*/  IMAD.X R14, RZ, RZ, RZ, P5 ;  /* 0x000000ffff0e7224 */ /* 0x000fe200028e06ff */
[C---:B-1----:R-:W-:Y:S01]  /*0920*/  LEA R8, P5, R6.reuse, R8, 0x2 ;  /* 0x0000000806087211 */ /* 0x042fe200078a10ff */
[----:B--2---:R-:W-:Y:S01]  /*0930*/  IMAD.WIDE R10, R15, 0x4, R10 ;  /* 0x000000040f0a7825 */ /* 0x004fe200078e020a */
[----:B------:R-:W2:Y:S02]  /*0940*/  @P1 LDG.E R12, desc[UR10][R12.64] ;  /* 0x0000000a0c0c1981 */ /* 0x000ea4000c1e1900 */
[----:B------:R-:W-:Y:S02]  /*0950*/  LEA.HI.X R9, R6, R9, R14, 0x2, P5 ;  /* 0x0000000906097211 */ /* 0x000fe400028f140e */
[----:B------:R-:W2:Y:S04]  /*0960*/  @P1 LDG.E R15, desc[UR10][R10.64] ;  /* 0x0000000a0a0f1981 */ /* 0x000ea8000c1e1900 */
[----:B------:R-:W3:Y:S04]  /*0970*/  @P4 LDG.E R17, desc[UR10][R10.64+0x4] ;  /* 0x0000040a0a114981 */ /* 0x000ee8000c1e1900 */
[----:B------:R-:W3:Y:S04]  /*0980*/  @P4 LDG.E R6, desc[UR10][R8.64+0x4] ;  /* 0x0000040a08064981 */ /* 0x000ee8000c1e1900 */
[----:B------:R-:W4:Y:S04]  /*0990*/  @P2 LDG.E R19, desc[UR10][R10.64+0x8] ;  /* 0x0000080a0a132981 */ /* 0x000f28000c1e1900 */
[----:B------:R-:W4:Y:S04]  /*09a0*/  @P2 LDG.E R14, desc[UR10][R8.64+0x8] ;  /* 0x0000080a080e2981 */ /* 0x000f28000c1e1900 */
[----:B------:R-:W5:Y:S04]  /*09b0*/  @P3 LDG.E R21, desc[UR10][R10.64+0xc] ;  /* 0x00000c0a0a153981 */ /* 0x000f68000c1e1900 */
[----:B------:R-:W5:Y:S01]  /*09c0*/  @P3 LDG.E R16, desc[UR10][R8.64+0xc] ;  /* 0x00000c0a08103981 */ /* 0x000f62000c1e1900 */
[----:B------:R-:W-:-:S02]  /*09d0*/  VIADD R7, R7, 0x4 ;  /* 0x0000000407077836 */ /* 0x000fc40000000000 */
[----:B--2---:R-:W-:-:S04]  /*09e0*/  @P1 FFMA R2, R15, R12, R2 ;  /* 0x0000000c0f021223 */ /* 0x004fc80000000002 */
[----:B---3--:R-:W-:-:S04]  /*09f0*/  @P4 FFMA R2, R17, R6, R2 ;  /* 0x0000000611024223 */ /* 0x008fc80000000002 */
[----:B----4-:R-:W-:-:S04]  /*0a00*/  @P2 FFMA R2, R19, R14, R2 ;  /* 0x0000000e13022223 */ /* 0x010fc80000000002 */
[----:B-----5:R-:W-:-:S07]  /*0a10*/  @P3 FFMA R2, R21, R16, R2 ;  /* 0x0000001015023223 */ /* 0x020fce0000000002 */
.L_x_4:
[----:B------:R-:W-:Y:S05]  /*0a20*/  BRA.U !UP2, `(.L_x_3) ;  /* 0x000000010ac47547 */ /* 0x000fea000b800000 */
[----:B------:R-:W0:Y:S01]  /*0a30*/  LDCU UR6, c[0x0][0x3a4] ;  /* 0x00007480ff0677ac */ /* 0x000e220008000800 */
[----:B------:R-:W-:Y:S02]  /*0a40*/  UISETP.NE.AND UP1, UPT, UR8, 0x1, UPT ;  /* 0x000000010800788c */ /* 0x000fe4000bf25270 */
[----:B0-----:R-:W-:-:S07]  /*0a50*/  ULOP3.LUT UP2, URZ, UR6, 0x1, URZ, 0xc0, !UPT ;  /* 0x0000000106ff7892 */ /* 0x001fce000f84c0ff */
[----:B------:R-:W-:Y:S05]  /*0a60*/  BRA.U !UP1, `(.L_x_5) ;  /* 0x00000001096c7547 */ /* 0x000fea000b800000 */
[----:B------:R-:W0:Y:S01]  /*0a70*/  LDCU UR6, c[0x0][0x39c] ;  /* 0x00007380ff0677ac */ /* 0x000e220008000800 */
[----:B------:R-:W-:Y:S01]  /*0a80*/  IMAD.IADD R6, R4, 0x1, R7 ;  /* 0x0000000104067824 */ /* 0x000fe200078e0207 */
[----:B------:R-:W1:Y:S03]  /*0a90*/  LDC.64 R12, c[0x0][0x380] ;  /* 0x0000e000ff0c7b82 */ /* 0x000e660000000a00 */
[C---:B------:R-:W-:Y:S01]  /*0aa0*/  VIADD R8, R6.reuse, 0x1 ;  /* 0x0000000106087836 */ /* 0x040fe20000000000 */
[----:B0-----:R-:W-:Y:S01]  /*0ab0*/  ISETP.GE.AND P1, PT, R6, UR6, PT ;  /* 0x0000000606007c0c */ /* 0x001fe2000bf26270 */
[----:B------:R-:W-:-:S03]  /*0ac0*/  IMAD R15, R5, UR6, R6 ;  /* 0x00000006050f7c24 */ /* 0x000fc6000f8e0206 */
[----:B------:R-:W-:Y:S02]  /*0ad0*/  ISETP.GE.AND P2, PT, R8, UR6, PT ;  /* 0x0000000608007c0c */ /* 0x000fe4000bf46270 */
[----:B------:R-:W-:Y:S02]  /*0ae0*/  ISETP.GT.AND P1, PT, R6, -0x1, !P1 ;  /* 0xffffffff0600780c */ /* 0x000fe40004f24270 */
[----:B------:R-:W-:Y:S02]  /*0af0*/  ISETP.GT.AND P2, PT, R8, -0x1, !P2 ;  /* 0xffffffff0800780c */ /* 0x000fe40005744270 */
[----:B------:R-:W-:Y:S01]  /*0b00*/  PLOP3.LUT P1, PT, P0, P1, PT, 0x80, 0x8 ;  /* 0x000000000008781c */ /* 0x000fe20000723070 */
[----:B-1----:R-:W-:Y:S01]  /*0b10*/  IMAD.WIDE R12, R15, 0x4, R12 ;  /* 0x000000040f0c7825 */ /* 0x002fe200078e020c */
[----:B------:R-:W-:-:S11]  /*0b20*/  PLOP3.LUT P2, PT, P0, P2, PT, 0x80, 0x8 ;  /* 0x000000000008781c */ /* 0x000fd60000745070 */
[----:B------:R-:W0:Y:S01]  /*0b30*/  @P1 LDC.64 R10, c[0x0][0x388] ;  /* 0x0000e200ff0a1b82 */ /* 0x000e220000000a00 */
[C---:B------:R-:W-:Y:S01]  /*0b40*/  @P1 IADD3 R17, PT, PT, R7.reuse, UR9, RZ ;  /* 0x0000000907111c10 */ /* 0x040fe2000fffe0ff */
[----:B------:R-:W2:Y:S01]  /*0b50*/  @P1 LDG.E R15, desc[UR10][R12.64] ;  /* 0x0000000a0c0f1981 */ /* 0x000ea2000c1e1900 */
[----:B------:R-:W-:-:S05]  /*0b60*/  @P2 IADD3 R6, P3, PT, R7, UR9, RZ ;  /* 0x0000000907062c10 */ /* 0x000fca000ff7e0ff */
[----:B------:R-:W1:Y:S01]  /*0b70*/  @P2 LDC.64 R8, c[0x0][0x388] ;  /* 0x0000e200ff082b82 */ /* 0x000e620000000a00 */
[----:B------:R-:W-:Y:S02]  /*0b80*/  @P2 IMAD.X R14, RZ, RZ, RZ, P3 ;  /* 0x000000ffff0e2224 */ /* 0x000fe400018e06ff */
[----:B0-----:R-:W-:Y:S02]  /*0b90*/  @P1 IMAD.WIDE.U32 R10, R17, 0x4, R10 ;  /* 0x00000004110a1825 */ /* 0x001fe400078e000a */
[----:B------:R-:W3:Y:S04]  /*0ba0*/  @P2 LDG.E R17, desc[UR10][R12.64+0x4] ;  /* 0x0000040a0c112981 */ /* 0x000ee8000c1e1900 */
[----:B------:R-:W2:Y:S01]  /*0bb0*/  @P1 LDG.E R11, desc[UR10][R10.64] ;  /* 0x0000000a0a0b1981 */ /* 0x000ea2000c1e1900 */
[----:B-1----:R-:W-:-:S04]  /*0bc0*/  @P2 LEA R8, P3, R6, R8, 0x2 ;  /* 0x0000000806082211 */ /* 0x002fc800078610ff */
[----:B------:R-:W-:-:S05]  /*0bd0*/  @P2 LEA.HI.X R9, R6, R9, R14, 0x2, P3 ;  /* 0x0000000906092211 */ /* 0x000fca00018f140e */
[----:B------:R-:W3:Y:S01]  /*0be0*/  @P2 LDG.E R8, desc[UR10][R8.64+0x4] ;  /* 0x0000040a08082981 */ /* 0x000ee2000c1e1900 */
[----:B------:R-:W-:Y:S02]  /*0bf0*/  VIADD R7, R7, 0x2 ;  /* 0x0000000207077836 */ /* 0x000fe40000000000 */
[----:B--2---:R-:W-:-:S04]  /*0c00*/  @P1 FFMA R2, R11, R15, R2 ;  /* 0x0000000f0b021223 */ /* 0x004fc80000000002 */
[----:B---3--:R-:W-:-:S07]  /*0c10*/  @P2 FFMA R2, R17, R8, R2 ;  /* 0x0000000811022223 */ /* 0x008fce0000000002 */
.L_x_5:
[----:B------:R-:W-:Y:S05]  /*0c20*/  BRA.U !UP2, `(.L_x_3) ;  /* 0x000000010a447547 */ /* 0x000fea000b800000 */
[----:B------:R-:W0:Y:S01]  /*0c30*/  LDCU UR6, c[0x0][0x39c] ;  /* 0x00007380ff0677ac */ /* 0x000e220008000800 */
[----:B------:R-:W-:Y:S01]  /*0c40*/  IMAD.IADD R6, R4, 0x1, R7 ;  /* 0x0000000104067824 */ /* 0x000fe200078e0207 */
[----:B------:R-:W-:Y:S04]  /*0c50*/  BSSY.RECONVERGENT B0, `(.L_x_3) ;  /* 0x000000e000007945 */ /* 0x000fe80003800200 */
[----:B0-----:R-:W-:-:S04]  /*0c60*/  ISETP.GE.AND P1, PT, R6, UR6, PT ;  /* 0x0000000606007c0c */ /* 0x001fc8000bf26270 */
[----:B------:R-:W-:-:S04]  /*0c70*/  ISETP.GT.AND P1, PT, R6, -0x1, !P1 ;  /* 0xffffffff0600780c */ /* 0x000fc80004f24270 */
[----:B------:R-:W-:-:S13]  /*0c80*/  PLOP3.LUT P1, PT, P0, P1, PT, 0x80, 0x8 ;  /* 0x000000000008781c */ /* 0x000fda0000723070 */
[----:B------:R-:W-:Y:S05]  /*0c90*/  @!P1 BRA `(.L_x_6) ;  /* 0x0000000000249947 */ /* 0x000fea0003800000 */
[----:B------:R-:W0:Y:S01]  /*0ca0*/  LDC.64 R8, c[0x0][0x380] ;  /* 0x0000e000ff087b82 */ /* 0x000e220000000a00 */
[----:B------:R-:W-:Y:S02]  /*0cb0*/  IMAD R5, R5, UR6, R6 ;  /* 0x0000000605057c24 */ /* 0x000fe4000f8e0206 */
[----:B------:R-:W-:-:S05]  /*0cc0*/  VIADD R13, R7, UR9 ;  /* 0x00000009070d7c36 */ /* 0x000fca0008000000 */
[----:B------:R-:W1:Y:S01]  /*0cd0*/  LDC.64 R10, c[0x0][0x388] ;  /* 0x0000e200ff0a7b82 */ /* 0x000e620000000a00 */
[----:B0-----:R-:W-:-:S06]  /*0ce0*/  IMAD.WIDE R6, R5, 0x4, R8 ;  /* 0x0000000405067825 */ /* 0x001fcc00078e0208 */
[----:B------:R-:W2:Y:S01]  /*0cf0*/  LDG.E R7, desc[UR10][R6.64] ;  /* 0x0000000a06077981 */ /* 0x000ea2000c1e1900 */
[----:B-1----:R-:W-:-:S06]  /*0d00*/  IMAD.WIDE.U32 R8, R13, 0x4, R10 ;  /* 0x000000040d087825 */ /* 0x002fcc00078e000a */
[----:B------:R-:W2:Y:S02]  /*0d10*/  LDG.E R8, desc[UR10][R8.64] ;  /* 0x0000000a08087981 */ /* 0x000ea4000c1e1900 */
[----:B--2---:R-:W-:-:S07]  /*0d20*/  FFMA R2, R7, R8, R2 ;  /* 0x0000000807027223 */ /* 0x004fce0000000002 */
.L_x_6:
[----:B------:R-:W-:Y:S05]  /*0d30*/  BSYNC.RECONVERGENT B0 ;  /* 0x0000000000007941 */ /* 0x000fea0003800200 */
.L_x_3:
[----:B------:R-:W-:Y:S05]  /*0d40*/  BRA.U UP0, `(.L_x_7) ;  /* 0xfffffff500287547 */ /* 0x000fea000b83ffff */
.L_x_0:
[----:B------:R-:W0:Y:S01]  /*0d50*/  LDC.64 R4, c[0x0][0x390] ;  /* 0x0000e400ff047b82 */ /* 0x000e220000000a00 */
[----:B------:R-:W1:Y:S02]  /*0d60*/  LDCU UR6, c[0x0][0x39c] ;  /* 0x00007380ff0677ac */ /* 0x000e640008000800 */
[----:B-1----:R-:W-:-:S04]  /*0d70*/  IMAD R3, R3, UR6, R0 ;  /* 0x0000000603037c24 */ /* 0x002fc8000f8e0200 */
[----:B0-----:R-:W-:-:S05]  /*0d80*/  IMAD.WIDE R4, R3, 0x4, R4 ;  /* 0x0000000403047825 */ /* 0x001fca00078e0204 */
[----:B------:R-:W-:Y:S01]  /*0d90*/  STG.E desc[UR10][R4.64], R2 ;  /* 0x0000000204007986 */ /* 0x000fe2000c10190a */
[----:B------:R-:W-:Y:S05]  /*0da0*/  EXIT ;  /* 0x000000000000794d */ /* 0x000fea0003800000 */
.L_x_8:
[----:B------:R-:W-:-:S00]  /*0db0*/  BRA `(.L_x_8) ;  /* 0xfffffffc00fc7947 */ /* 0x000fc0000383ffff */
[----:B------:R-:W-:-:S00]  /*0dc0*/  NOP ;  /* 0x0000000000007918 */ /* 0x000fc00000000000 */
        /* <DEDUP_REMOVED lines=11> */
.L_x_9:


//--------------------- .nv.shared.reserved.0     --------------------------
	.section	.nv.shared.reserved.0,"aw",@nobits
	.weak		__nv_reservedSMEM_offset_0_alias
	.size		__nv_reservedSMEM_offset_0_alias, 0, 64
	.other		__nv_reservedSMEM_offset_0_alias,@"STO_CUDA_RESERVED_SHARED STV_DEFAULT"
__nv_reservedSMEM_offset_0_alias:
	.zero		0
	.zero		64


//--------------------- .nv.constant0._Z20gaussian_blur_kernelPKfS0_Pfiiii --------------------------
	.section	.nv.constant0._Z20gaussian_blur_kernelPKfS0_Pfiiii,"a",@progbits
	.sectionflags	@""
	.align	4
.nv.constant0._Z20gaussian_blur_kernelPKfS0_Pfiiii:
	.zero		936


//--------------------- SYMBOLS --------------------------

	.type		.nv.reservedSmem.offset0,@object
	.size		.nv.reservedSmem.offset0,0x4
